//
// Generated by NVIDIA NVVM Compiler
//
// Compiler Build ID: CL-36424714
// Cuda compilation tools, release 13.0, V13.0.88
// Based on NVVM 20.0.0
//

.version 9.0
.target sm_100
.address_size 64

	// .globl	_Z20vector_add_optimizedPfS_S_i

.visible .entry _Z20vector_add_optimizedPfS_S_i(
	.param .u64 .ptr .align 1 _Z20vector_add_optimizedPfS_S_i_param_0,
	.param .u64 .ptr .align 1 _Z20vector_add_optimizedPfS_S_i_param_1,
	.param .u64 .ptr .align 1 _Z20vector_add_optimizedPfS_S_i_param_2,
	.param .u32 _Z20vector_add_optimizedPfS_S_i_param_3
)
{
	.reg .pred 	%p<7>;
	.reg .b32 	%r<31>;
	.reg .b32 	%f<16>;
	.reg .b64 	%rd<25>;

	ld.param.u64 	%rd4, [_Z20vector_add_optimizedPfS_S_i_param_0];
	ld.param.u64 	%rd5, [_Z20vector_add_optimizedPfS_S_i_param_1];
	ld.param.u64 	%rd6, [_Z20vector_add_optimizedPfS_S_i_param_2];
	ld.param.u32 	%r12, [_Z20vector_add_optimizedPfS_S_i_param_3];
	cvta.to.global.u64 	%rd1, %rd6;
	cvta.to.global.u64 	%rd2, %rd5;
	cvta.to.global.u64 	%rd3, %rd4;
	mov.u32 	%r13, %ctaid.x;
	mov.u32 	%r14, %ntid.x;
	mov.u32 	%r15, %tid.x;
	mad.lo.s32 	%r29, %r13, %r14, %r15;
	mov.u32 	%r16, %nctaid.x;
	mul.lo.s32 	%r2, %r16, %r14;
	setp.ge.s32 	%p1, %r29, %r12;
	@%p1 bra 	$L__BB0_7;
	add.s32 	%r17, %r29, %r2;
	max.s32 	%r18, %r12, %r17;
	setp.lt.s32 	%p2, %r17, %r12;
	selp.u32 	%r19, 1, 0, %p2;
	add.s32 	%r20, %r17, %r19;
	sub.s32 	%r21, %r18, %r20;
	div.u32 	%r22, %r21, %r2;
	add.s32 	%r3, %r22, %r19;
	and.b32  	%r23, %r3, 3;
	setp.eq.s32 	%p3, %r23, 3;
	@%p3 bra 	$L__BB0_4;
	add.s32 	%r24, %r3, 1;
	and.b32  	%r25, %r24, 3;
	neg.s32 	%r27, %r25;
$L__BB0_3:
	.pragma "nounroll";
	mul.wide.s32 	%rd7, %r29, 4;
	add.s64 	%rd8, %rd1, %rd7;
	add.s64 	%rd9, %rd2, %rd7;
	add.s64 	%rd10, %rd3, %rd7;
	ld.global.f32 	%f1, [%rd10];
	ld.global.f32 	%f2, [%rd9];
	add.f32 	%f3, %f1, %f2;
	st.global.f32 	[%rd8], %f3;
	add.s32 	%r29, %r29, %r2;
	add.s32 	%r27, %r27, 1;
	setp.ne.s32 	%p4, %r27, 0;
	@%p4 bra 	$L__BB0_3;
$L__BB0_4:
	setp.lt.u32 	%p5, %r3, 3;
	@%p5 bra 	$L__BB0_7;
	mul.wide.s32 	%rd15, %r2, 4;
	shl.b32 	%r26, %r2, 2;
$L__BB0_6:
	mul.wide.s32 	%rd11, %r29, 4;
	add.s64 	%rd12, %rd3, %rd11;
	ld.global.f32 	%f4, [%rd12];
	add.s64 	%rd13, %rd2, %rd11;
	ld.global.f32 	%f5, [%rd13];
	add.f32 	%f6, %f4, %f5;
	add.s64 	%rd14, %rd1, %rd11;
	st.global.f32 	[%rd14], %f6;
	add.s64 	%rd16, %rd12, %rd15;
	ld.global.f32 	%f7, [%rd16];
	add.s64 	%rd17, %rd13, %rd15;
	ld.global.f32 	%f8, [%rd17];
	add.f32 	%f9, %f7, %f8;
	add.s64 	%rd18, %rd14, %rd15;
	st.global.f32 	[%rd18], %f9;
	add.s64 	%rd19, %rd16, %rd15;
	ld.global.f32 	%f10, [%rd19];
	add.s64 	%rd20, %rd17, %rd15;
	ld.global.f32 	%f11, [%rd20];
	add.f32 	%f12, %f10, %f11;
	add.s64 	%rd21, %rd18, %rd15;
	st.global.f32 	[%rd21], %f12;
	add.s64 	%rd22, %rd19, %rd15;
	ld.global.f32 	%f13, [%rd22];
	add.s64 	%rd23, %rd20, %rd15;
	ld.global.f32 	%f14, [%rd23];
	add.f32 	%f15, %f13, %f14;
	add.s64 	%rd24, %rd21, %rd15;
	st.global.f32 	[%rd24], %f15;
	add.s32 	%r29, %r26, %r29;
	setp.lt.s32 	%p6, %r29, %r12;
	@%p6 bra 	$L__BB0_6;
$L__BB0_7:
	ret;

}


// ===== COMPILED SASS (sm_100) =====

	.target	sm_100

	.elftype	@"ET_EXEC"


//--------------------- .note.nv.tkinfo           --------------------------
	.section	.note.nv.tkinfo,"",@"SHT_NOTE"
	.sectionflags	@"SHF_NOTE_NV_TKINFO"
	.tkinfo
        /*0018*/ 	.word	0x00000002
        /*0030*/ 	.string	""
        /*0030*/ 	.string	"ptxas"
        /*0030*/ 	.string	"Cuda compilation tools, release 13.0, V13.0.88"
        /*0030*/ 	.string	"Build cuda_13.0.r13.0/compiler.36424714_0"
        /*0030*/ 	.string	"-arch sm_100 -m 64 "



//--------------------- .note.nv.cuinfo           --------------------------
	.section	.note.nv.cuinfo,"",@"SHT_NOTE"
	.sectionflags	@"SHF_NOTE_NV_CUINFO"
        /*0018*/ 	.short	0x0002
        /*001a*/ 	.short	0x0064
        /*001c*/ 	.short	0x0082
	.zero		2


//--------------------- .nv.info                  --------------------------
	.section	.nv.info,"",@"SHT_CUDA_INFO"
	.align	4


	//----- nvinfo : EIATTR_REGCOUNT
	.align		4
        /*0000*/ 	.byte	0x04, 0x2f
        /*0002*/ 	.short	(.L_1 - .L_0)
	.align		4
.L_0:
        /*0004*/ 	.word	index@(_Z20vector_add_optimizedPfS_S_i)
        /*0008*/ 	.word	0x0000001a


	//----- nvinfo : EIATTR_FRAME_SIZE
	.align		4
.L_1:
        /*000c*/ 	.byte	0x04, 0x11
        /*000e*/ 	.short	(.L_3 - .L_2)
	.align		4
.L_2:
        /*0010*/ 	.word	index@(_Z20vector_add_optimizedPfS_S_i)
        /*0014*/ 	.word	0x00000000


	//----- nvinfo : EIATTR_MIN_STACK_SIZE
	.align		4
.L_3:
        /*0018*/ 	.byte	0x04, 0x12
        /*001a*/ 	.short	(.L_5 - .L_4)
	.align		4
.L_4:
        /*001c*/ 	.word	index@(_Z20vector_add_optimizedPfS_S_i)
        /*0020*/ 	.word	0x00000000
.L_5:


//--------------------- .nv.compat                --------------------------
	.section	.nv.compat,"",@"SHT_CUDA_COMPAT_INFO"
	.align	4
        /*0000*/ 	.byte	0x02, 0x09, 0x00, 0x00, 0x02, 0x02, 0x01, 0x00, 0x02, 0x05, 0x05, 0x00, 0x03, 0x07, 0x01, 0x01
        /*0010*/ 	.byte	0x02, 0x03, 0x00, 0x00, 0x02, 0x06, 0x01, 0x00, 0x04, 0x0b, 0x08, 0x00, 0x09, 0x00, 0x00, 0x00
        /*0020*/ 	.byte	0x00, 0x00, 0x00, 0x00


//--------------------- .nv.info._Z20vector_add_optimizedPfS_S_i --------------------------
	.section	.nv.info._Z20vector_add_optimizedPfS_S_i,"",@"SHT_CUDA_INFO"
	.sectionflags	@""
	.align	4


	//----- nvinfo : EIATTR_CUDA_API_VERSION
	.align		4
        /*0000*/ 	.byte	0x04, 0x37
        /*0002*/ 	.short	(.L_7 - .L_6)
.L_6:
        /*0004*/ 	.word	0x00000082


	//----- nvinfo : EIATTR_KPARAM_INFO
	.align		4
.L_7:
        /*0008*/ 	.byte	0x04, 0x17
        /*000a*/ 	.short	(.L_9 - .L_8)
.L_8:
        /*000c*/ 	.word	0x00000000
        /*0010*/ 	.short	0x0003
        /*0012*/ 	.short	0x0018
        /*0014*/ 	.byte	0x00, 0xf0, 0x11, 0x00


	//----- nvinfo : EIATTR_KPARAM_INFO
	.align		4
.L_9:
        /*0018*/ 	.byte	0x04, 0x17
        /*001a*/ 	.short	(.L_11 - .L_10)
.L_10:
        /*001c*/ 	.word	0x00000000
        /*0020*/ 	.short	0x0002
        /*0022*/ 	.short	0x0010
        /*0024*/ 	.byte	0x00, 0xf5, 0x21, 0x00


	//----- nvinfo : EIATTR_KPARAM_INFO
	.align		4
.L_11:
        /*0028*/ 	.byte	0x04, 0x17
        /*002a*/ 	.short	(.L_13 - .L_12)
.L_12:
        /*002c*/ 	.word	0x00000000
        /*0030*/ 	.short	0x0001
        /*0032*/ 	.short	0x0008
        /*0034*/ 	.byte	0x00, 0xf5, 0x21, 0x00


	//----- nvinfo : EIATTR_KPARAM_INFO
	.align		4
.L_13:
        /*0038*/ 	.byte	0x04, 0x17
        /*003a*/ 	.short	(.L_15 - .L_14)
.L_14:
        /*003c*/ 	.word	0x00000000
        /*0040*/ 	.short	0x0000
        /*0042*/ 	.short	0x0000
        /*0044*/ 	.byte	0x00, 0xf5, 0x21, 0x00


	//----- nvinfo : EIATTR_SPARSE_MMA_MASK
	.align		4
.L_15:
        /*0048*/ 	.byte	0x03, 0x50
        /*004a*/ 	.short	0x0000


	//----- nvinfo : EIATTR_MAXREG_COUNT
	.align		4
        /*004c*/ 	.byte	0x03, 0x1b
        /*004e*/ 	.short	0x00ff


	//----- nvinfo : EIATTR_MERCURY_ISA_VERSION
	.align		4
        /*0050*/ 	.byte	0x03, 0x5f
        /*0052*/ 	.short	0x0101


	//----- nvinfo : EIATTR_VRC_CTA_INIT_COUNT
	.align		4
        /*0054*/ 	.byte	0x02, 0x4a
	.zero		1
	.zero		1


	//----- nvinfo : EIATTR_EXIT_INSTR_OFFSETS
	.align		4
        /*0058*/ 	.byte	0x04, 0x1c
        /*005a*/ 	.short	(.L_17 - .L_16)


	//   ....[0]....
.L_16:
        /*005c*/ 	.word	0x00000090


	//   ....[1]....
        /*0060*/ 	.word	0x000003a0


	//   ....[2]....
        /*0064*/ 	.word	0x000005d0


	//----- nvinfo : EIATTR_CRS_STACK_SIZE
	.align		4
.L_17:
        /*0068*/ 	.byte	0x04, 0x1e
        /*006a*/ 	.short	(.L_19 - .L_18)
.L_18:
        /*006c*/ 	.word	0x00000000


	//----- nvinfo : EIATTR_CBANK_PARAM_SIZE
	.align		4
.L_19:
        /*0070*/ 	.byte	0x03, 0x19
        /*0072*/ 	.short	0x001c


	//----- nvinfo : EIATTR_PARAM_CBANK
	.align		4
        /*0074*/ 	.byte	0x04, 0x0a
        /*0076*/ 	.short	(.L_21 - .L_20)
	.align		4
.L_20:
        /*0078*/ 	.word	index@(.nv.constant0._Z20vector_add_optimizedPfS_S_i)
        /*007c*/ 	.short	0x0380
        /*007e*/ 	.short	0x001c


	//----- nvinfo : EIATTR_SW_WAR
	.align		4
.L_21:
        /*0080*/ 	.byte	0x04, 0x36
        /*0082*/ 	.short	(.L_23 - .L_22)
.L_22:
        /*0084*/ 	.word	0x00000008
.L_23:


//--------------------- .nv.callgraph             --------------------------
	.section	.nv.callgraph,"",@"SHT_CUDA_CALLGRAPH"
	.align	4
	.sectionentsize	8
	.align		4
        /*0000*/ 	.word	0x00000000
	.align		4
        /*0004*/ 	.word	0xffffffff
	.align		4
        /*0008*/ 	.word	0x00000000
	.align		4
        /*000c*/ 	.word	0xfffffffe
	.align		4
        /*0010*/ 	.word	0x00000000
	.align		4
        /*0014*/ 	.word	0xfffffffd
	.align		4
        /*0018*/ 	.word	0x00000000
	.align		4
        /*001c*/ 	.word	0xfffffffc


//--------------------- .text._Z20vector_add_optimizedPfS_S_i --------------------------
	.section	.text._Z20vector_add_optimizedPfS_S_i,"ax",@progbits
	.align	128
        .global         _Z20vector_add_optimizedPfS_S_i
        .type           _Z20vector_add_optimizedPfS_S_i,@function
        .size           _Z20vector_add_optimizedPfS_S_i,(.L_x_5 - _Z20vector_add_optimizedPfS_S_i)
        .other          _Z20vector_add_optimizedPfS_S_i,@"STO_CUDA_ENTRY STV_DEFAULT"
_Z20vector_add_optimizedPfS_S_i:
.text._Z20vector_add_optimizedPfS_S_i:
[----:B------:R-:W-:Y:S01]  /*0000*/  LDC R1, c[0x0][0x37c] ;  /* 0x0000df00ff017b82 */ /* 0x000fe20000000800 */
[----:B------:R-:W0:Y:S07]  /*0010*/  S2R R3, SR_TID.X ;  /* 0x0000000000037919 */ /* 0x000e2e0000002100 */
[----:B------:R-:W0:Y:S01]  /*0020*/  S2UR UR4, SR_CTAID.X ;  /* 0x00000000000479c3 */ /* 0x000e220000002500 */
[----:B------:R-:W1:Y:S07]  /*0030*/  LDCU UR6, c[0x0][0x398] ;  /* 0x00007300ff0677ac */ /* 0x000e6e0008000800 */
[----:B------:R-:W0:Y:S01]  /*0040*/  LDC R0, c[0x0][0x360] ;  /* 0x0000d800ff007b82 */ /* 0x000e220000000800 */
[----:B------:R-:W2:Y:S01]  /*0050*/  LDCU UR5, c[0x0][0x370] ;  /* 0x00006e00ff0577ac */ /* 0x000ea20008000800 */
[----:B0-----:R-:W-:-:S02]  /*0060*/  IMAD R3, R0, UR4, R3 ;  /* 0x0000000400037c24 */ /* 0x001fc4000f8e0203 */
[----:B--2---:R-:W-:-:S03]  /*0070*/  IMAD R0, R0, UR5, RZ ;  /* 0x0000000500007c24 */ /* 0x004fc6000f8e02ff */
[----:B-1----:R-:W-:-:S13]  /*0080*/  ISETP.GE.AND P0, PT, R3, UR6, PT ;  /* 0x0000000603007c0c */ /* 0x002fda000bf06270 */
[----:B------:R-:W-:Y:S05]  /*0090*/  @P0 EXIT ;  /* 0x000000000000094d */ /* 0x000fea0003800000 */
[----:B------:R-:W0:Y:S01]  /*00a0*/  I2F.U32.RP R8, R0 ;  /* 0x0000000000087306 */ /* 0x000e220000209000 */
[----:B------:R-:W-:Y:S01]  /*00b0*/  IADD3 R2, PT, PT, R0, R3, RZ ;  /* 0x0000000300027210 */ /* 0x000fe20007ffe0ff */
[----:B------:R-:W1:Y:S01]  /*00c0*/  LDCU.64 UR4, c[0x0][0x358] ;  /* 0x00006b00ff0477ac */ /* 0x000e620008000a00 */
[----:B------:R-:W-:Y:S01]  /*00d0*/  IADD3 R9, PT, PT, RZ, -R0, RZ ;  /* 0x80000000ff097210 */ /* 0x000fe20007ffe0ff */
[----:B------:R-:W-:Y:S01]  /*00e0*/  BSSY.RECONVERGENT B0, `(.L_x_0) ;  /* 0x000002b000007945 */ /* 0x000fe20003800200 */
[C---:B------:R-:W-:Y:S02]  /*00f0*/  ISETP.GE.AND P0, PT, R2.reuse, UR6, PT ;  /* 0x0000000602007c0c */ /* 0x040fe4000bf06270 */
[----:B------:R-:W-:Y:S02]  /*0100*/  VIMNMX R7, PT, PT, R2, UR6, !PT ;  /* 0x0000000602077c48 */ /* 0x000fe4000ffe0100 */
[----:B------:R-:W-:Y:S02]  /*0110*/  SEL R6, RZ, 0x1, P0 ;  /* 0x00000001ff067807 */ /* 0x000fe40000000000 */
[----:B------:R-:W-:-:S02]  /*0120*/  ISETP.NE.U32.AND P2, PT, R0, RZ, PT ;  /* 0x000000ff0000720c */ /* 0x000fc40003f45070 */
[----:B------:R-:W-:Y:S01]  /*0130*/  IADD3 R7, PT, PT, R7, -R2, -R6 ;  /* 0x8000000207077210 */ /* 0x000fe20007ffe806 */
[----:B0-----:R-:W0:Y:S02]  /*0140*/  MUFU.RCP R8, R8 ;  /* 0x0000000800087308 */ /* 0x001e240000001000 */
[----:B0-----:R-:W-:-:S06]  /*0150*/  IADD3 R4, PT, PT, R8, 0xffffffe, RZ ;  /* 0x0ffffffe08047810 */ /* 0x001fcc0007ffe0ff */
[----:B------:R0:W2:Y:S02]  /*0160*/  F2I.FTZ.U32.TRUNC.NTZ R5, R4 ;  /* 0x0000000400057305 */ /* 0x0000a4000021f000 */
[----:B0-----:R-:W-:Y:S02]  /*0170*/  HFMA2 R4, -RZ, RZ, 0, 0 ;  /* 0x00000000ff047431 */ /* 0x001fe400000001ff */
[----:B--2---:R-:W-:-:S04]  /*0180*/  IMAD R9, R9, R5, RZ ;  /* 0x0000000509097224 */ /* 0x004fc800078e02ff */
[----:B------:R-:W-:-:S06]  /*0190*/  IMAD.HI.U32 R8, R5, R9, R4 ;  /* 0x0000000905087227 */ /* 0x000fcc00078e0004 */
[----:B------:R-:W-:-:S05]  /*01a0*/  IMAD.HI.U32 R5, R8, R7, RZ ;  /* 0x0000000708057227 */ /* 0x000fca00078e00ff */
[----:B------:R-:W-:-:S05]  /*01b0*/  IADD3 R2, PT, PT, -R5, RZ, RZ ;  /* 0x000000ff05027210 */ /* 0x000fca0007ffe1ff */
[----:B------:R-:W-:-:S05]  /*01c0*/  IMAD R7, R0, R2, R7 ;  /* 0x0000000200077224 */ /* 0x000fca00078e0207 */
[----:B------:R-:W-:-:S13]  /*01d0*/  ISETP.GE.U32.AND P0, PT, R7, R0, PT ;  /* 0x000000000700720c */ /* 0x000fda0003f06070 */
[----:B------:R-:W-:Y:S02]  /*01e0*/  @P0 IADD3 R7, PT, PT, -R0, R7, RZ ;  /* 0x0000000700070210 */ /* 0x000fe40007ffe1ff */
[----:B------:R-:W-:Y:S02]  /*01f0*/  @P0 IADD3 R5, PT, PT, R5, 0x1, RZ ;  /* 0x0000000105050810 */ /* 0x000fe40007ffe0ff */
[----:B------:R-:W-:-:S13]  /*0200*/  ISETP.GE.U32.AND P1, PT, R7, R0, PT ;  /* 0x000000000700720c */ /* 0x000fda0003f26070 */
[----:B------:R-:W-:Y:S02]  /*0210*/  @P1 IADD3 R5, PT, PT, R5, 0x1, RZ ;  /* 0x0000000105051810 */ /* 0x000fe40007ffe0ff */
[----:B------:R-:W-:-:S04]  /*0220*/  @!P2 LOP3.LUT R5, RZ, R0, RZ, 0x33, !PT ;  /* 0x00000000ff05a212 */ /* 0x000fc800078e33ff */
[----:B------:R-:W-:-:S04]  /*0230*/  IADD3 R2, PT, PT, R6, R5, RZ ;  /* 0x0000000506027210 */ /* 0x000fc80007ffe0ff */
[C---:B------:R-:W-:Y:S02]  /*0240*/  LOP3.LUT R4, R2.reuse, 0x3, RZ, 0xc0, !PT ;  /* 0x0000000302047812 */ /* 0x040fe400078ec0ff */
[----:B------:R-:W-:Y:S02]  /*0250*/  ISETP.GE.U32.AND P1, PT, R2, 0x3, PT ;  /* 0x000000030200780c */ /* 0x000fe40003f26070 */
[----:B------:R-:W-:-:S13]  /*0260*/  ISETP.NE.AND P0, PT, R4, 0x3, PT ;  /* 0x000000030400780c */ /* 0x000fda0003f05270 */
[----:B-1----:R-:W-:Y:S05]  /*0270*/  @!P0 BRA `(.L_x_1) ;  /* 0x0000000000448947 */ /* 0x002fea0003800000 */
[----:B------:R-:W0:Y:S01]  /*0280*/  LDC.64 R4, c[0x0][0x390] ;  /* 0x0000e400ff047b82 */ /* 0x000e220000000a00 */
[----:B------:R-:W-:-:S04]  /*0290*/  IADD3 R2, PT, PT, R2, 0x1, RZ ;  /* 0x0000000102027810 */ /* 0x000fc80007ffe0ff */
[----:B------:R-:W-:-:S03]  /*02a0*/  LOP3.LUT R2, R2, 0x3, RZ, 0xc0, !PT ;  /* 0x0000000302027812 */ /* 0x000fc600078ec0ff */
[----:B------:R-:W1:Y:S01]  /*02b0*/  LDC.64 R6, c[0x0][0x380] ;  /* 0x0000e000ff067b82 */ /* 0x000e620000000a00 */
[----:B------:R-:W-:-:S07]  /*02c0*/  IADD3 R2, PT, PT, -R2, RZ, RZ ;  /* 0x000000ff02027210 */ /* 0x000fce0007ffe1ff */
[----:B------:R-:W2:Y:S02]  /*02d0*/  LDC.64 R8, c[0x0][0x388] ;  /* 0x0000e200ff087b82 */ /* 0x000ea40000000a00 */
.L_x_2:
[----:B--2---:R-:W-:-:S04]  /*02e0*/  IMAD.WIDE R12, R3, 0x4, R8 ;  /* 0x00000004030c7825 */ /* 0x004fc800078e0208 */
[C---:B-1----:R-:W-:Y:S02]  /*02f0*/  IMAD.WIDE R14, R3.reuse, 0x4, R6 ;  /* 0x00000004030e7825 */ /* 0x042fe400078e0206 */
[----:B------:R-:W2:Y:S04]  /*0300*/  LDG.E R13, desc[UR4][R12.64] ;  /* 0x000000040c0d7981 */ /* 0x000ea8000c1e1900 */
[----:B------:R-:W2:Y:S01]  /*0310*/  LDG.E R14, desc[UR4][R14.64] ;  /* 0x000000040e0e7981 */ /* 0x000ea2000c1e1900 */
[----:B0--3--:R-:W-:Y:S01]  /*0320*/  IMAD.WIDE R10, R3, 0x4, R4 ;  /* 0x00000004030a7825 */ /* 0x009fe200078e0204 */
[----:B------:R-:W-:Y:S02]  /*0330*/  IADD3 R2, PT, PT, R2, 0x1, RZ ;  /* 0x0000000102027810 */ /* 0x000fe40007ffe0ff */
[----:B------:R-:W-:-:S02]  /*0340*/  IADD3 R3, PT, PT, R0, R3, RZ ;  /* 0x0000000300037210 */ /* 0x000fc40007ffe0ff */
[----:B------:R-:W-:Y:S01]  /*0350*/  ISETP.NE.AND P0, PT, R2, RZ, PT ;  /* 0x000000ff0200720c */ /* 0x000fe20003f05270 */
[----:B--2---:R-:W-:-:S05]  /*0360*/  FADD R17, R14, R13 ;  /* 0x0000000d0e117221 */ /* 0x004fca0000000000 */
[----:B------:R3:W-:Y:S07]  /*0370*/  STG.E desc[UR4][R10.64], R17 ;  /* 0x000000110a007986 */ /* 0x0007ee000c101904 */
[----:B------:R-:W-:Y:S05]  /*0380*/  @P0 BRA `(.L_x_2) ;  /* 0xfffffffc00d40947 */ /* 0x000fea000383ffff */
.L_x_1:
[----:B------:R-:W-:Y:S05]  /*0390*/  BSYNC.RECONVERGENT B0 ;  /* 0x0000000000007941 */ /* 0x000fea0003800200 */
.L_x_0:
[----:B------:R-:W-:Y:S05]  /*03a0*/  @!P1 EXIT ;  /* 0x000000000000994d */ /* 0x000fea0003800000 */
.L_x_3:
[----:B------:R-:W3:Y:S08]  /*03b0*/  LDC.64 R4, c[0x0][0x380] ;  /* 0x0000e000ff047b82 */ /* 0x000ef00000000a00 */
[----:B------:R-:W0:Y:S01]  /*03c0*/  LDC.64 R6, c[0x0][0x388] ;  /* 0x0000e200ff067b82 */ /* 0x000e220000000a00 */
[----:B---3--:R-:W-:-:S07]  /*03d0*/  IMAD.WIDE R10, R3, 0x4, R4 ;  /* 0x00000004030a7825 */ /* 0x008fce00078e0204 */
[----:B------:R-:W1:Y:S01]  /*03e0*/  LDC.64 R4, c[0x0][0x390] ;  /* 0x0000e400ff047b82 */ /* 0x000e620000000a00 */
[----:B--2---:R-:W2:Y:S01]  /*03f0*/  LDG.E R2, desc[UR4][R10.64] ;  /* 0x000000040a027981 */ /* 0x004ea2000c1e1900 */
[----:B0-----:R-:W-:-:S05]  /*0400*/  IMAD.WIDE R12, R3, 0x4, R6 ;  /* 0x00000004030c7825 */ /* 0x001fca00078e0206 */
[----:B------:R-:W2:Y:S01]  /*0410*/  LDG.E R7, desc[UR4][R12.64] ;  /* 0x000000040c077981 */ /* 0x000ea2000c1e1900 */
[----:B-1----:R-:W-:-:S04]  /*0420*/  IMAD.WIDE R16, R3, 0x4, R4 ;  /* 0x0000000403107825 */ /* 0x002fc800078e0204 */
[----:B------:R-:W-:-:S04]  /*0430*/  IMAD.WIDE R4, R0, 0x4, R10 ;  /* 0x0000000400047825 */ /* 0x000fc800078e020a */
[----:B--2---:R-:W-:Y:S01]  /*0440*/  FADD R19, R2, R7 ;  /* 0x0000000702137221 */ /* 0x004fe20000000000 */
[----:B------:R-:W-:-:S04]  /*0450*/  IMAD.WIDE R6, R0, 0x4, R12 ;  /* 0x0000000400067825 */ /* 0x000fc800078e020c */
[----:B------:R0:W-:Y:S04]  /*0460*/  STG.E desc[UR4][R16.64], R19 ;  /* 0x0000001310007986 */ /* 0x0001e8000c101904 */
[----:B------:R-:W2:Y:S04]  /*0470*/  LDG.E R2, desc[UR4][R4.64] ;  /* 0x0000000404027981 */ /* 0x000ea8000c1e1900 */
[----:B------:R-:W2:Y:S01]  /*0480*/  LDG.E R15, desc[UR4][R6.64] ;  /* 0x00000004060f7981 */ /* 0x000ea2000c1e1900 */
[----:B------:R-:W-:-:S04]  /*0490*/  IMAD.WIDE R8, R0, 0x4, R16 ;  /* 0x0000000400087825 */ /* 0x000fc800078e0210 */
[----:B------:R-:W-:-:S04]  /*04a0*/  IMAD.WIDE R10, R0, 0x4, R4 ;  /* 0x00000004000a7825 */ /* 0x000fc800078e0204 */
[----:B------:R-:W-:-:S04]  /*04b0*/  IMAD.WIDE R12, R0, 0x4, R6 ;  /* 0x00000004000c7825 */ /* 0x000fc800078e0206 */
[----:B--2---:R-:W-:-:S05]  /*04c0*/  FADD R21, R2, R15 ;  /* 0x0000000f02157221 */ /* 0x004fca0000000000 */
        /* <DEDUP_REMOVED lines=8> */
[----:B------:R-:W1:Y:S04]  /*0550*/  LDG.E R4, desc[UR4][R4.64] ;  /* 0x0000000404047981 */ /* 0x000e68000c1e1900 */
[----:B------:R-:W1:Y:S01]  /*0560*/  LDG.E R7, desc[UR4][R6.64] ;  /* 0x0000000406077981 */ /* 0x000e62000c1e1900 */
[C---:B0-----:R-:W-:Y:S01]  /*0570*/  IMAD.WIDE R16, R0.reuse, 0x4, R14 ;  /* 0x0000000400107825 */ /* 0x041fe200078e020e */
[----:B------:R-:W-:-:S04]  /*0580*/  LEA R3, R0, R3, 0x2 ;  /* 0x0000000300037211 */ /* 0x000fc800078e10ff */
[----:B------:R-:W-:Y:S01]  /*0590*/  ISETP.GE.AND P0, PT, R3, UR6, PT ;  /* 0x0000000603007c0c */ /* 0x000fe2000bf06270 */
[----:B-1----:R-:W-:-:S05]  /*05a0*/  FADD R9, R4, R7 ;  /* 0x0000000704097221 */ /* 0x002fca0000000000 */
[----:B------:R2:W-:Y:S07]  /*05b0*/  STG.E desc[UR4][R16.64], R9 ;  /* 0x0000000910007986 */ /* 0x0005ee000c101904 */
[----:B------:R-:W-:Y:S05]  /*05c0*/  @!P0 BRA `(.L_x_3) ;  /* 0xfffffffc00788947 */ /* 0x000fea000383ffff */
[----:B------:R-:W-:Y:S05]  /*05d0*/  EXIT ;  /* 0x000000000000794d */ /* 0x000fea0003800000 */
.L_x_4:
[----:B------:R-:W-:-:S00]  /*05e0*/  BRA `(.L_x_4) ;  /* 0xfffffffc00fc7947 */ /* 0x000fc0000383ffff */
[----:B------:R-:W-:-:S00]  /*05f0*/  NOP ;  /* 0x0000000000007918 */ /* 0x000fc00000000000 */
        /* <DEDUP_REMOVED lines=8> */
.L_x_5:


//--------------------- .nv.shared.reserved.0     --------------------------
	.section	.nv.shared.reserved.0,"aw",@nobits
	.weak		__nv_reservedSMEM_offset_0_alias
	.size		__nv_reservedSMEM_offset_0_alias, 0, 64
	.other		__nv_reservedSMEM_offset_0_alias,@"STO_CUDA_RESERVED_SHARED STV_DEFAULT"
__nv_reservedSMEM_offset_0_alias:
	.zero		0
	.zero		64


//--------------------- .nv.constant0._Z20vector_add_optimizedPfS_S_i --------------------------
	.section	.nv.constant0._Z20vector_add_optimizedPfS_S_i,"a",@progbits
	.sectionflags	@""
	.align	4
.nv.constant0._Z20vector_add_optimizedPfS_S_i:
	.zero		924


//--------------------- SYMBOLS --------------------------

	.type		.nv.reservedSmem.offset0,@object
	.size		.nv.reservedSmem.offset0,0x4
